	.headerflags	@"EF_CUDA_TEXMODE_UNIFIED EF_CUDA_64BIT_ADDRESS EF_CUDA_ACCELERATORS EF_CUDA_SM90 EF_CUDA_VIRTUAL_SM(EF_CUDA_SM90)"
	.elftype	@"ET_EXEC"


//--------------------- .nv.info                  --------------------------
	.section	.nv.info,"",@"SHT_CUDA_INFO"
	.align	4


	//----- nvinfo : EIATTR_REGCOUNT
	.align		4
        /*0000*/ 	.byte	0x04, 0x2f
        /*0002*/ 	.short	(.L_1 - .L_0)
	.align		4
.L_0:
        /*0004*/ 	.word	index@(triton_poi_fused_cat_1)
        /*0008*/ 	.word	0x0000000e


	//----- nvinfo : EIATTR_MIN_STACK_SIZE
	.align		4
.L_1:
        /*000c*/ 	.byte	0x04, 0x12
        /*000e*/ 	.short	(.L_3 - .L_2)
	.align		4
.L_2:
        /*0010*/ 	.word	index@(triton_poi_fused_cat_1)
        /*0014*/ 	.word	0x00000000


	//----- nvinfo : EIATTR_FRAME_SIZE
	.align		4
.L_3:
        /*0018*/ 	.byte	0x04, 0x11
        /*001a*/ 	.short	(.L_5 - .L_4)
	.align		4
.L_4:
        /*001c*/ 	.word	index@(triton_poi_fused_cat_1)
        /*0020*/ 	.word	0x00000000


	//----- nvinfo : EIATTR_MIN_STACK_SIZE
	.align		4
.L_5:
        /*0024*/ 	.byte	0x04, 0x12
        /*0026*/ 	.short	(.L_7 - .L_6)
	.align		4
.L_6:
        /*0028*/ 	.word	index@(triton_poi_fused_cat_1)
        /*002c*/ 	.word	0x00000000
.L_7:


//--------------------- .nv.info.triton_poi_fused_cat_1 --------------------------
	.section	.nv.info.triton_poi_fused_cat_1,"",@"SHT_CUDA_INFO"
	.sectionflags	@""
	.align	4


	//----- nvinfo : EIATTR_CUDA_API_VERSION
	.align		4
        /*0000*/ 	.byte	0x04, 0x37
        /*0002*/ 	.short	(.L_9 - .L_8)
.L_8:
        /*0004*/ 	.word	0x0000007c


	//----- nvinfo : EIATTR_KPARAM_INFO
	.align		4
.L_9:
        /*0008*/ 	.byte	0x04, 0x17
        /*000a*/ 	.short	(.L_11 - .L_10)
.L_10:
        /*000c*/ 	.word	0x00000000
        /*0010*/ 	.short	0x0003
        /*0012*/ 	.short	0x0018
        /*0014*/ 	.byte	0x00, 0xf0, 0x11, 0x00


	//----- nvinfo : EIATTR_KPARAM_INFO
	.align		4
.L_11:
        /*0018*/ 	.byte	0x04, 0x17
        /*001a*/ 	.short	(.L_13 - .L_12)
.L_12:
        /*001c*/ 	.word	0x00000000
        /*0020*/ 	.short	0x0002
        /*0022*/ 	.short	0x0010
        /*0024*/ 	.byte	0x00, 0xf4, 0x21, 0x00


	//----- nvinfo : EIATTR_KPARAM_INFO
	.align		4
.L_13:
        /*0028*/ 	.byte	0x04, 0x17
        /*002a*/ 	.short	(.L_15 - .L_14)
.L_14:
        /*002c*/ 	.word	0x00000000
        /*0030*/ 	.short	0x0001
        /*0032*/ 	.short	0x0008
        /*0034*/ 	.byte	0x00, 0xf4, 0x21, 0x00


	//----- nvinfo : EIATTR_KPARAM_INFO
	.align		4
.L_15:
        /*0038*/ 	.byte	0x04, 0x17
        /*003a*/ 	.short	(.L_17 - .L_16)
.L_16:
        /*003c*/ 	.word	0x00000000
        /*0040*/ 	.short	0x0000
        /*0042*/ 	.short	0x0000
        /*0044*/ 	.byte	0x00, 0xf4, 0x21, 0x00


	//----- nvinfo : EIATTR_SPARSE_MMA_MASK
	.align		4
.L_17:
        /*0048*/ 	.byte	0x03, 0x50
        /*004a*/ 	.short	0x0000


	//----- nvinfo : EIATTR_MAXREG_COUNT
	.align		4
        /*004c*/ 	.byte	0x03, 0x1b
        /*004e*/ 	.short	0x00ff


	//----- nvinfo : EIATTR_EXIT_INSTR_OFFSETS
	.align		4
        /*0050*/ 	.byte	0x04, 0x1c
        /*0052*/ 	.short	(.L_19 - .L_18)


	//   ....[0]....
.L_18:
        /*0054*/ 	.word	0x000002a0


	//   ....[1]....
        /*0058*/ 	.word	0x000002c0


	//----- nvinfo : EIATTR_REQNTID
	.align		4
.L_19:
        /*005c*/ 	.byte	0x04, 0x10
        /*005e*/ 	.short	(.L_21 - .L_20)
.L_20:
        /*0060*/ 	.word	0x00000080
        /*0064*/ 	.word	0x00000001
        /*0068*/ 	.word	0x00000001


	//----- nvinfo : EIATTR_CBANK_PARAM_SIZE
	.align		4
.L_21:
        /*006c*/ 	.byte	0x03, 0x19
        /*006e*/ 	.short	0x001c


	//----- nvinfo : EIATTR_PARAM_CBANK
	.align		4
        /*0070*/ 	.byte	0x04, 0x0a
        /*0072*/ 	.short	(.L_23 - .L_22)
	.align		4
.L_22:
        /*0074*/ 	.word	index@(.nv.constant0.triton_poi_fused_cat_1)
        /*0078*/ 	.short	0x0210
        /*007a*/ 	.short	0x001c


	//----- nvinfo : EIATTR_SW_WAR
	.align		4
.L_23:
        /*007c*/ 	.byte	0x04, 0x36
        /*007e*/ 	.short	(.L_25 - .L_24)
.L_24:
        /*0080*/ 	.word	0x00000008
.L_25:


//--------------------- .nv.callgraph             --------------------------
	.section	.nv.callgraph,"",@"SHT_CUDA_CALLGRAPH"
	.align	4
	.sectionentsize	8
	.align		4
        /*0000*/ 	.word	0x00000000
	.align		4
        /*0004*/ 	.word	0xffffffff
	.align		4
        /*0008*/ 	.word	0x00000000
	.align		4
        /*000c*/ 	.word	0xfffffffe
	.align		4
        /*0010*/ 	.word	0x00000000
	.align		4
        /*0014*/ 	.word	0xfffffffd
	.align		4
        /*0018*/ 	.word	0x00000000
	.align		4
        /*001c*/ 	.word	0xfffffffc


//--------------------- .text.triton_poi_fused_cat_1 --------------------------
	.section	.text.triton_poi_fused_cat_1,"ax",@progbits
	.align	128
        .global         triton_poi_fused_cat_1
        .type           triton_poi_fused_cat_1,@function
        .size           triton_poi_fused_cat_1,(.L_x_1 - triton_poi_fused_cat_1)
        .other          triton_poi_fused_cat_1,@"STO_CUDA_ENTRY STV_DEFAULT"
triton_poi_fused_cat_1:
.text.triton_poi_fused_cat_1:
[----:B------:R-:W0:Y:S02]  /*0000*/  LDC R1, c[0x0][0x28] ;  /* 0x00000a00ff017b82 */ /* 0x000e240000000800 */
[----:B------:R-:W1:Y:S01]  /*0010*/  S2R R0, SR_TID.X ;  /* 0x0000000000007919 */ /* 0x000e620000002100 */
[----:B------:R-:W-:Y:S01]  /*0020*/  ULDC.64 UR4, c[0x0][0x218] ;  /* 0x0000860000047ab9 */ /* 0x000fe20000000a00 */
[----:B------:R-:W-:Y:S01]  /*0030*/  IMAD.MOV.U32 R10, RZ, RZ, RZ ;  /* 0x000000ffff0a7224 */ /* 0x000fe200078e00ff */
[----:B------:R-:W2:Y:S01]  /*0040*/  S2R R3, SR_CTAID.X ;  /* 0x0000000000037919 */ /* 0x000ea20000002500 */
[----:B-1----:R-:W-:-:S05]  /*0050*/  LOP3.LUT R0, R0, 0x7f, RZ, 0xc0, !PT ;  /* 0x0000007f00007812 */ /* 0x002fca00078ec0ff */
[----:B--2---:R-:W-:Y:S02]  /*0060*/  IMAD R0, R3, 0x80, R0 ;  /* 0x0000008003007824 */ /* 0x004fe400078e0200 */
[----:B------:R-:W1:Y:S03]  /*0070*/  LDC.64 R2, c[0x0][0x210] ;  /* 0x00008400ff027b82 */ /* 0x000e660000000a00 */
[----:B------:R-:W-:Y:S02]  /*0080*/  SHF.R.S32.HI R5, RZ, 0x1f, R0 ;  /* 0x0000001fff057819 */ /* 0x000fe40000011400 */
[----:B------:R-:W-:Y:S02]  /*0090*/  ISETP.GE.AND P0, PT, R0, 0x800, PT ;  /* 0x000008000000780c */ /* 0x000fe40003f06270 */
[CC--:B------:R-:W-:Y:S02]  /*00a0*/  LEA.HI R4, R5.reuse, R0.reuse, RZ, 0x6 ;  /* 0x0000000005047211 */ /* 0x0c0fe400078f30ff */
[----:B------:R-:W-:-:S02]  /*00b0*/  LEA.HI R8, R5, R0, RZ, 0x9 ;  /* 0x0000000005087211 */ /* 0x000fc400078f48ff */
[----:B------:R-:W-:Y:S02]  /*00c0*/  SHF.R.S32.HI R6, RZ, 0x6, R4 ;  /* 0x00000006ff067819 */ /* 0x000fe40000011404 */
[----:B------:R-:W-:Y:S02]  /*00d0*/  LOP3.LUT R5, R4, 0xffffffc0, RZ, 0xc0, !PT ;  /* 0xffffffc004057812 */ /* 0x000fe400078ec0ff */
[----:B------:R-:W-:Y:S02]  /*00e0*/  LEA.HI R7, R6, R6, RZ, 0x3 ;  /* 0x0000000606077211 */ /* 0x000fe400078f18ff */
[----:B------:R-:W-:Y:S01]  /*00f0*/  SHF.R.S32.HI R9, RZ, 0x9, R8 ;  /* 0x00000009ff097819 */ /* 0x000fe20000011408 */
[----:B------:R-:W-:Y:S01]  /*0100*/  IMAD.IADD R5, R0, 0x1, -R5 ;  /* 0x0000000100057824 */ /* 0x000fe200078e0a05 */
[----:B------:R-:W-:Y:S02]  /*0110*/  LOP3.LUT R7, R7, 0xfffffff8, RZ, 0xc0, !PT ;  /* 0xfffffff807077812 */ /* 0x000fe400078ec0ff */
[----:B------:R-:W-:Y:S01]  /*0120*/  LOP3.LUT R11, R8, 0xfffffe00, RZ, 0xc0, !PT ;  /* 0xfffffe00080b7812 */ /* 0x000fe200078ec0ff */
[----:B------:R-:W-:Y:S01]  /*0130*/  IMAD.SHL.U32 R4, R9, 0x100, RZ ;  /* 0x0000010009047824 */ /* 0x000fe200078e00ff */
[----:B------:R-:W-:Y:S01]  /*0140*/  SHF.R.S32.HI R8, RZ, 0x1f, R5 ;  /* 0x0000001fff087819 */ /* 0x000fe20000011405 */
[----:B------:R-:W-:-:S03]  /*0150*/  IMAD.IADD R7, R6, 0x1, -R7 ;  /* 0x0000000106077824 */ /* 0x000fc600078e0a07 */
[--C-:B------:R-:W-:Y:S01]  /*0160*/  SHF.R.S32.HI R9, RZ, 0x1f, R4.reuse ;  /* 0x0000001fff097819 */ /* 0x100fe20000011404 */
[C---:B------:R-:W-:Y:S01]  /*0170*/  IMAD.SHL.U32 R6, R7.reuse, 0x40, RZ ;  /* 0x0000004007067824 */ /* 0x040fe200078e00ff */
[C---:B------:R-:W-:Y:S02]  /*0180*/  ISETP.GE.AND P2, PT, R7.reuse, 0x4, PT ;  /* 0x000000040700780c */ /* 0x040fe40003f46270 */
[----:B------:R-:W-:Y:S02]  /*0190*/  ISETP.GT.AND P1, PT, R7, 0x3, !P0 ;  /* 0x000000030700780c */ /* 0x000fe40004724270 */
[----:B------:R-:W-:Y:S02]  /*01a0*/  IADD3 R5, P4, P5, R6, R5, R4 ;  /* 0x0000000506057210 */ /* 0x000fe40007d9e004 */
[----:B------:R-:W-:Y:S02]  /*01b0*/  ISETP.LT.AND P3, PT, R0, 0x800, !P2 ;  /* 0x000008000000780c */ /* 0x000fe40005761270 */
[----:B------:R-:W-:-:S02]  /*01c0*/  SHF.R.S32.HI R6, RZ, 0x1f, R6 ;  /* 0x0000001fff067819 */ /* 0x000fc40000011406 */
[----:B------:R-:W-:Y:S02]  /*01d0*/  IADD3 R11, R4, R0, -R11 ;  /* 0x00000000040b7210 */ /* 0x000fe40007ffe80b */
[----:B------:R-:W-:Y:S01]  /*01e0*/  IADD3.X R4, R6, R8, R9, P4, P5 ;  /* 0x0000000806047210 */ /* 0x000fe200027ea409 */
[----:B------:R-:W-:Y:S01]  /*01f0*/  IMAD.MOV.U32 R8, RZ, RZ, RZ ;  /* 0x000000ffff087224 */ /* 0x000fe200078e00ff */
[----:B------:R-:W-:Y:S01]  /*0200*/  LEA R6, P4, R5, UR4, 0x2 ;  /* 0x0000000405067c11 */ /* 0x000fe2000f8810ff */
[----:B-1----:R-:W-:-:S03]  /*0210*/  IMAD.WIDE R2, R11, 0x4, R2 ;  /* 0x000000040b027825 */ /* 0x002fc600078e0202 */
[----:B------:R-:W-:Y:S01]  /*0220*/  LEA.HI.X R7, R5, UR5, R4, 0x2, P4 ;  /* 0x0000000505077c11 */ /* 0x000fe2000a0f1404 */
[----:B------:R-:W-:Y:S01]  /*0230*/  ULDC.64 UR4, c[0x0][0x208] ;  /* 0x0000820000047ab9 */ /* 0x000fe20000000a00 */
[----:B------:R-:W1:Y:S01]  /*0240*/  LDC.64 R4, c[0x0][0x220] ;  /* 0x00008800ff047b82 */ /* 0x000e620000000a00 */
[----:B------:R-:W2:Y:S04]  /*0250*/  @P3 LDG.E R8, desc[UR4][R2.64] ;  /* 0x0000000402083981 */ /* 0x000ea8000c1e1900 */
[----:B------:R-:W3:Y:S01]  /*0260*/  @P1 LDG.E R10, desc[UR4][R6.64+-0x400] ;  /* 0xfffc0004060a1981 */ /* 0x000ee2000c1e1900 */
[----:B-1----:R-:W-:Y:S01]  /*0270*/  IMAD.WIDE R4, R0, 0x4, R4 ;  /* 0x0000000400047825 */ /* 0x002fe200078e0204 */
[----:B--2---:R-:W-:Y:S02]  /*0280*/  SEL R9, R8, RZ, P3 ;  /* 0x000000ff08097207 */ /* 0x004fe40001800000 */
[----:B---3--:R-:W-:Y:S01]  /*0290*/  @P2 SEL R9, R10, RZ, P1 ;  /* 0x000000ff0a092207 */ /* 0x008fe20000800000 */
[----:B------:R-:W-:Y:S06]  /*02a0*/  @P0 EXIT ;  /* 0x000000000000094d */ /* 0x000fec0003800000 */
[----:B------:R-:W-:Y:S01]  /*02b0*/  STG.E desc[UR4][R4.64], R9 ;  /* 0x0000000904007986 */ /* 0x000fe2000c101904 */
[----:B------:R-:W-:Y:S05]  /*02c0*/  EXIT ;  /* 0x000000000000794d */ /* 0x000fea0003800000 */
.L_x_0:
[----:B------:R-:W-:-:S00]  /*02d0*/  BRA `(.L_x_0) ;  /* 0xfffffffc00fc7947 */ /* 0x000fc0000383ffff */
[----:B------:R-:W-:-:S00]  /*02e0*/  NOP ;  /* 0x0000000000007918 */ /* 0x000fc00000000000 */
        /* <DEDUP_REMOVED lines=9> */
.L_x_1:


//--------------------- .nv.constant0.triton_poi_fused_cat_1 --------------------------
	.section	.nv.constant0.triton_poi_fused_cat_1,"a",@progbits
	.sectionflags	@""
	.align	4
.nv.constant0.triton_poi_fused_cat_1:
	.zero		556
